//
// Generated by NVIDIA NVVM Compiler
//
// Compiler Build ID: CL-36424714
// Cuda compilation tools, release 13.0, V13.0.88
// Based on NVVM 20.0.0
//

.version 9.0
.target sm_100
.address_size 64

	// .globl	_Z8soft_optPfS_ii
.extern .shared .align 16 .b8 smem[];

.visible .entry _Z8soft_optPfS_ii(
	.param .u64 .ptr .align 1 _Z8soft_optPfS_ii_param_0,
	.param .u64 .ptr .align 1 _Z8soft_optPfS_ii_param_1,
	.param .u32 _Z8soft_optPfS_ii_param_2,
	.param .u32 _Z8soft_optPfS_ii_param_3
)
{
	.reg .pred 	%p<13>;
	.reg .b32 	%r<38>;
	.reg .b32 	%f<82>;
	.reg .b64 	%rd<10>;

	ld.param.u64 	%rd4, [_Z8soft_optPfS_ii_param_0];
	ld.param.u64 	%rd3, [_Z8soft_optPfS_ii_param_1];
	ld.param.u32 	%r17, [_Z8soft_optPfS_ii_param_2];
	ld.param.u32 	%r16, [_Z8soft_optPfS_ii_param_3];
	cvta.to.global.u64 	%rd1, %rd4;
	mov.u32 	%r37, %tid.x;
	mov.u32 	%r2, %ctaid.x;
	setp.ge.s32 	%p1, %r2, %r17;
	@%p1 bra 	$L__BB0_19;
	setp.ge.s32 	%p2, %r37, %r16;
	mov.f32 	%f79, 0fFF800000;
	mov.f32 	%f78, 0f00000000;
	@%p2 bra 	$L__BB0_6;
	mul.lo.s32 	%r3, %r16, %r2;
	mov.f32 	%f78, 0f00000000;
	mov.f32 	%f79, 0fFF800000;
	mov.u32 	%r4, %ntid.x;
	mov.u32 	%r34, %r37;
$L__BB0_3:
	add.s32 	%r18, %r34, %r3;
	mul.wide.s32 	%rd5, %r18, 4;
	add.s64 	%rd6, %rd1, %rd5;
	ld.global.f32 	%f3, [%rd6];
	setp.leu.f32 	%p3, %f3, %f79;
	@%p3 bra 	$L__BB0_5;
	sub.f32 	%f16, %f79, %f3;
	fma.rn.f32 	%f17, %f16, 0f3BBB989D, 0f3F000000;
	cvt.sat.f32.f32 	%f18, %f17;
	mov.f32 	%f19, 0f4B400001;
	mov.f32 	%f20, 0f437C0000;
	fma.rm.f32 	%f21, %f18, %f20, %f19;
	add.f32 	%f22, %f21, 0fCB40007F;
	neg.f32 	%f23, %f22;
	fma.rn.f32 	%f24, %f16, 0f3FB8AA3B, %f23;
	fma.rn.f32 	%f25, %f16, 0f32A57060, %f24;
	mov.b32 	%r19, %f21;
	shl.b32 	%r20, %r19, 23;
	mov.b32 	%f26, %r20;
	ex2.approx.ftz.f32 	%f27, %f25;
	mul.f32 	%f28, %f27, %f26;
	mul.f32 	%f78, %f78, %f28;
	mov.f32 	%f79, %f3;
$L__BB0_5:
	sub.f32 	%f29, %f3, %f79;
	fma.rn.f32 	%f30, %f29, 0f3BBB989D, 0f3F000000;
	cvt.sat.f32.f32 	%f31, %f30;
	mov.f32 	%f32, 0f4B400001;
	mov.f32 	%f33, 0f437C0000;
	fma.rm.f32 	%f34, %f31, %f33, %f32;
	add.f32 	%f35, %f34, 0fCB40007F;
	neg.f32 	%f36, %f35;
	fma.rn.f32 	%f37, %f29, 0f3FB8AA3B, %f36;
	fma.rn.f32 	%f38, %f29, 0f32A57060, %f37;
	mov.b32 	%r21, %f34;
	shl.b32 	%r22, %r21, 23;
	mov.b32 	%f39, %r22;
	ex2.approx.ftz.f32 	%f40, %f38;
	fma.rn.f32 	%f78, %f40, %f39, %f78;
	add.s32 	%r34, %r34, %r4;
	setp.lt.s32 	%p4, %r34, %r16;
	@%p4 bra 	$L__BB0_3;
$L__BB0_6:
	bar.sync 	0;
	shl.b32 	%r23, %r37, 2;
	mov.u32 	%r24, smem;
	add.s32 	%r7, %r24, %r23;
	st.shared.f32 	[%r7], %f79;
	bar.sync 	0;
	mov.u32 	%r8, %ntid.x;
	setp.lt.u32 	%p5, %r8, 2;
	@%p5 bra 	$L__BB0_11;
	mov.u32 	%r35, %r8;
$L__BB0_8:
	shr.u32 	%r10, %r35, 1;
	setp.ge.u32 	%p6, %r37, %r10;
	@%p6 bra 	$L__BB0_10;
	ld.shared.f32 	%f41, [%r7];
	shl.b32 	%r25, %r10, 2;
	add.s32 	%r26, %r7, %r25;
	ld.shared.f32 	%f42, [%r26];
	max.f32 	%f43, %f41, %f42;
	st.shared.f32 	[%r7], %f43;
$L__BB0_10:
	bar.sync 	0;
	setp.gt.u32 	%p7, %r35, 3;
	mov.u32 	%r35, %r10;
	@%p7 bra 	$L__BB0_8;
$L__BB0_11:
	setp.lt.u32 	%p8, %r8, 2;
	ld.shared.f32 	%f10, [smem];
	bar.sync 	0;
	sub.f32 	%f44, %f79, %f10;
	fma.rn.f32 	%f45, %f44, 0f3BBB989D, 0f3F000000;
	cvt.sat.f32.f32 	%f46, %f45;
	mov.f32 	%f47, 0f4B400001;
	mov.f32 	%f48, 0f437C0000;
	fma.rm.f32 	%f49, %f46, %f48, %f47;
	add.f32 	%f50, %f49, 0fCB40007F;
	neg.f32 	%f51, %f50;
	fma.rn.f32 	%f52, %f44, 0f3FB8AA3B, %f51;
	fma.rn.f32 	%f53, %f44, 0f32A57060, %f52;
	mov.b32 	%r27, %f49;
	shl.b32 	%r28, %r27, 23;
	mov.b32 	%f54, %r28;
	ex2.approx.ftz.f32 	%f55, %f53;
	mul.f32 	%f56, %f55, %f54;
	mul.f32 	%f57, %f78, %f56;
	st.shared.f32 	[%r7], %f57;
	bar.sync 	0;
	@%p8 bra 	$L__BB0_16;
	mov.u32 	%r36, %r8;
$L__BB0_13:
	shr.u32 	%r12, %r36, 1;
	setp.ge.u32 	%p9, %r37, %r12;
	@%p9 bra 	$L__BB0_15;
	shl.b32 	%r29, %r12, 2;
	add.s32 	%r30, %r7, %r29;
	ld.shared.f32 	%f58, [%r30];
	ld.shared.f32 	%f59, [%r7];
	add.f32 	%f60, %f58, %f59;
	st.shared.f32 	[%r7], %f60;
$L__BB0_15:
	bar.sync 	0;
	setp.gt.u32 	%p10, %r36, 3;
	mov.u32 	%r36, %r12;
	@%p10 bra 	$L__BB0_13;
$L__BB0_16:
	setp.ge.s32 	%p11, %r37, %r16;
	ld.shared.f32 	%f11, [smem];
	bar.sync 	0;
	@%p11 bra 	$L__BB0_19;
	mul.lo.s32 	%r13, %r16, %r2;
	cvta.to.global.u64 	%rd2, %rd3;
$L__BB0_18:
	add.s32 	%r31, %r37, %r13;
	mul.wide.s32 	%rd7, %r31, 4;
	add.s64 	%rd8, %rd1, %rd7;
	ld.global.f32 	%f61, [%rd8];
	sub.f32 	%f62, %f61, %f10;
	fma.rn.f32 	%f63, %f62, 0f3BBB989D, 0f3F000000;
	cvt.sat.f32.f32 	%f64, %f63;
	mov.f32 	%f65, 0f4B400001;
	mov.f32 	%f66, 0f437C0000;
	fma.rm.f32 	%f67, %f64, %f66, %f65;
	add.f32 	%f68, %f67, 0fCB40007F;
	neg.f32 	%f69, %f68;
	fma.rn.f32 	%f70, %f62, 0f3FB8AA3B, %f69;
	fma.rn.f32 	%f71, %f62, 0f32A57060, %f70;
	mov.b32 	%r32, %f67;
	shl.b32 	%r33, %r32, 23;
	mov.b32 	%f72, %r33;
	ex2.approx.ftz.f32 	%f73, %f71;
	mul.f32 	%f74, %f73, %f72;
	div.rn.f32 	%f75, %f74, %f11;
	add.s64 	%rd9, %rd2, %rd7;
	st.global.f32 	[%rd9], %f75;
	add.s32 	%r37, %r37, %r8;
	setp.lt.s32 	%p12, %r37, %r16;
	@%p12 bra 	$L__BB0_18;
$L__BB0_19:
	ret;

}


// ===== COMPILED SASS (sm_100) =====

	.target	sm_100

	.elftype	@"ET_EXEC"


//--------------------- .note.nv.tkinfo           --------------------------
	.section	.note.nv.tkinfo,"",@"SHT_NOTE"
	.sectionflags	@"SHF_NOTE_NV_TKINFO"
	.tkinfo
        /*0018*/ 	.word	0x00000002
        /*0030*/ 	.string	""
        /*0030*/ 	.string	"ptxas"
        /*0030*/ 	.string	"Cuda compilation tools, release 13.0, V13.0.88"
        /*0030*/ 	.string	"Build cuda_13.0.r13.0/compiler.36424714_0"
        /*0030*/ 	.string	"-arch sm_100 -m 64 "



//--------------------- .note.nv.cuinfo           --------------------------
	.section	.note.nv.cuinfo,"",@"SHT_NOTE"
	.sectionflags	@"SHF_NOTE_NV_CUINFO"
        /*0018*/ 	.short	0x0002
        /*001a*/ 	.short	0x0064
        /*001c*/ 	.short	0x0082
	.zero		2


//--------------------- .nv.info                  --------------------------
	.section	.nv.info,"",@"SHT_CUDA_INFO"
	.align	4


	//----- nvinfo : EIATTR_REGCOUNT
	.align		4
        /*0000*/ 	.byte	0x04, 0x2f
        /*0002*/ 	.short	(.L_1 - .L_0)
	.align		4
.L_0:
        /*0004*/ 	.word	index@(_Z8soft_optPfS_ii)
        /*0008*/ 	.word	0x00000016


	//----- nvinfo : EIATTR_FRAME_SIZE
	.align		4
.L_1:
        /*000c*/ 	.byte	0x04, 0x11
        /*000e*/ 	.short	(.L_3 - .L_2)
	.align		4
.L_2:
        /*0010*/ 	.word	index@($__internal_0_$__cuda_sm3x_div_rn_noftz_f32_slowpath)
        /*0014*/ 	.word	0x00000000


	//----- nvinfo : EIATTR_FRAME_SIZE
	.align		4
.L_3:
        /*0018*/ 	.byte	0x04, 0x11
        /*001a*/ 	.short	(.L_5 - .L_4)
	.align		4
.L_4:
        /*001c*/ 	.word	index@(_Z8soft_optPfS_ii)
        /*0020*/ 	.word	0x00000000


	//----- nvinfo : EIATTR_MIN_STACK_SIZE
	.align		4
.L_5:
        /*0024*/ 	.byte	0x04, 0x12
        /*0026*/ 	.short	(.L_7 - .L_6)
	.align		4
.L_6:
        /*0028*/ 	.word	index@(_Z8soft_optPfS_ii)
        /*002c*/ 	.word	0x00000000
.L_7:


//--------------------- .nv.compat                --------------------------
	.section	.nv.compat,"",@"SHT_CUDA_COMPAT_INFO"
	.align	4
        /*0000*/ 	.byte	0x02, 0x09, 0x00, 0x00, 0x02, 0x02, 0x01, 0x00, 0x02, 0x05, 0x05, 0x00, 0x03, 0x07, 0x01, 0x01
        /*0010*/ 	.byte	0x02, 0x03, 0x00, 0x00, 0x02, 0x06, 0x01, 0x00, 0x04, 0x0b, 0x08, 0x00, 0x01, 0x00, 0x00, 0x00
        /*0020*/ 	.byte	0x00, 0x00, 0x00, 0x00


//--------------------- .nv.info._Z8soft_optPfS_ii --------------------------
	.section	.nv.info._Z8soft_optPfS_ii,"",@"SHT_CUDA_INFO"
	.sectionflags	@""
	.align	4


	//----- nvinfo : EIATTR_CUDA_API_VERSION
	.align		4
        /*0000*/ 	.byte	0x04, 0x37
        /*0002*/ 	.short	(.L_9 - .L_8)
.L_8:
        /*0004*/ 	.word	0x00000082


	//----- nvinfo : EIATTR_KPARAM_INFO
	.align		4
.L_9:
        /*0008*/ 	.byte	0x04, 0x17
        /*000a*/ 	.short	(.L_11 - .L_10)
.L_10:
        /*000c*/ 	.word	0x00000000
        /*0010*/ 	.short	0x0003
        /*0012*/ 	.short	0x0014
        /*0014*/ 	.byte	0x00, 0xf0, 0x11, 0x00


	//----- nvinfo : EIATTR_KPARAM_INFO
	.align		4
.L_11:
        /*0018*/ 	.byte	0x04, 0x17
        /*001a*/ 	.short	(.L_13 - .L_12)
.L_12:
        /*001c*/ 	.word	0x00000000
        /*0020*/ 	.short	0x0002
        /*0022*/ 	.short	0x0010
        /*0024*/ 	.byte	0x00, 0xf0, 0x11, 0x00


	//----- nvinfo : EIATTR_KPARAM_INFO
	.align		4
.L_13:
        /*0028*/ 	.byte	0x04, 0x17
        /*002a*/ 	.short	(.L_15 - .L_14)
.L_14:
        /*002c*/ 	.word	0x00000000
        /*0030*/ 	.short	0x0001
        /*0032*/ 	.short	0x0008
        /*0034*/ 	.byte	0x00, 0xf5, 0x21, 0x00


	//----- nvinfo : EIATTR_KPARAM_INFO
	.align		4
.L_15:
        /*0038*/ 	.byte	0x04, 0x17
        /*003a*/ 	.short	(.L_17 - .L_16)
.L_16:
        /*003c*/ 	.word	0x00000000
        /*0040*/ 	.short	0x0000
        /*0042*/ 	.short	0x0000
        /*0044*/ 	.byte	0x00, 0xf5, 0x21, 0x00


	//----- nvinfo : EIATTR_SPARSE_MMA_MASK
	.align		4
.L_17:
        /*0048*/ 	.byte	0x03, 0x50
        /*004a*/ 	.short	0x0000


	//----- nvinfo : EIATTR_MAXREG_COUNT
	.align		4
        /*004c*/ 	.byte	0x03, 0x1b
        /*004e*/ 	.short	0x00ff


	//----- nvinfo : EIATTR_NUM_BARRIERS
	.align		4
        /*0050*/ 	.byte	0x02, 0x4c
        /*0052*/ 	.byte	0x01
	.zero		1


	//----- nvinfo : EIATTR_MERCURY_ISA_VERSION
	.align		4
        /*0054*/ 	.byte	0x03, 0x5f
        /*0056*/ 	.short	0x0101


	//----- nvinfo : EIATTR_VRC_CTA_INIT_COUNT
	.align		4
        /*0058*/ 	.byte	0x02, 0x4a
	.zero		1
	.zero		1


	//----- nvinfo : EIATTR_EXIT_INSTR_OFFSETS
	.align		4
        /*005c*/ 	.byte	0x04, 0x1c
        /*005e*/ 	.short	(.L_19 - .L_18)


	//   ....[0]....
.L_18:
        /*0060*/ 	.word	0x00000040


	//   ....[1]....
        /*0064*/ 	.word	0x00000780


	//   ....[2]....
        /*0068*/ 	.word	0x00000990


	//----- nvinfo : EIATTR_CRS_STACK_SIZE
	.align		4
.L_19:
        /*006c*/ 	.byte	0x04, 0x1e
        /*006e*/ 	.short	(.L_21 - .L_20)
.L_20:
        /*0070*/ 	.word	0x00000000


	//----- nvinfo : EIATTR_CBANK_PARAM_SIZE
	.align		4
.L_21:
        /*0074*/ 	.byte	0x03, 0x19
        /*0076*/ 	.short	0x0018


	//----- nvinfo : EIATTR_PARAM_CBANK
	.align		4
        /*0078*/ 	.byte	0x04, 0x0a
        /*007a*/ 	.short	(.L_23 - .L_22)
	.align		4
.L_22:
        /*007c*/ 	.word	index@(.nv.constant0._Z8soft_optPfS_ii)
        /*0080*/ 	.short	0x0380
        /*0082*/ 	.short	0x0018


	//----- nvinfo : EIATTR_SW_WAR
	.align		4
.L_23:
        /*0084*/ 	.byte	0x04, 0x36
        /*0086*/ 	.short	(.L_25 - .L_24)
.L_24:
        /*0088*/ 	.word	0x00000008
.L_25:


//--------------------- .nv.callgraph             --------------------------
	.section	.nv.callgraph,"",@"SHT_CUDA_CALLGRAPH"
	.align	4
	.sectionentsize	8
	.align		4
        /*0000*/ 	.word	0x00000000
	.align		4
        /*0004*/ 	.word	0xffffffff
	.align		4
        /*0008*/ 	.word	0x00000000
	.align		4
        /*000c*/ 	.word	0xfffffffe
	.align		4
        /*0010*/ 	.word	0x00000000
	.align		4
        /*0014*/ 	.word	0xfffffffd
	.align		4
        /*0018*/ 	.word	0x00000000
	.align		4
        /*001c*/ 	.word	0xfffffffc


//--------------------- .text._Z8soft_optPfS_ii   --------------------------
	.section	.text._Z8soft_optPfS_ii,"ax",@progbits
	.align	128
        .global         _Z8soft_optPfS_ii
        .type           _Z8soft_optPfS_ii,@function
        .size           _Z8soft_optPfS_ii,(.L_x_24 - _Z8soft_optPfS_ii)
        .other          _Z8soft_optPfS_ii,@"STO_CUDA_ENTRY STV_DEFAULT"
_Z8soft_optPfS_ii:
.text._Z8soft_optPfS_ii:
[----:B------:R-:W-:Y:S08]  /*0000*/  LDC R1, c[0x0][0x37c] ;  /* 0x0000df00ff017b82 */ /* 0x000ff00000000800 */
[----:B------:R-:W0:Y:S08]  /*0010*/  S2UR UR7, SR_CTAID.X ;  /* 0x00000000000779c3 */ /* 0x000e300000002500 */
[----:B------:R-:W0:Y:S02]  /*0020*/  LDC R0, c[0x0][0x390] ;  /* 0x0000e400ff007b82 */ /* 0x000e240000000800 */
[----:B0-----:R-:W-:-:S13]  /*0030*/  ISETP.LE.AND P0, PT, R0, UR7, PT ;  /* 0x0000000700007c0c */ /* 0x001fda000bf03270 */
[----:B------:R-:W-:Y:S05]  /*0040*/  @P0 EXIT ;  /* 0x000000000000094d */ /* 0x000fea0003800000 */
[----:B------:R-:W0:Y:S01]  /*0050*/  S2R R2, SR_TID.X ;  /* 0x0000000000027919 */ /* 0x000e220000002100 */
[----:B------:R-:W0:Y:S01]  /*0060*/  LDCU UR4, c[0x0][0x394] ;  /* 0x00007280ff0477ac */ /* 0x000e220008000800 */
[----:B------:R-:W-:Y:S01]  /*0070*/  BSSY.RECONVERGENT B0, `(.L_x_0) ;  /* 0x000002e000007945 */ /* 0x000fe20003800200 */
[----:B------:R-:W-:Y:S01]  /*0080*/  IMAD.MOV.U32 R9, RZ, RZ, -0x800000 ;  /* 0xff800000ff097424 */ /* 0x000fe200078e00ff */
[----:B------:R-:W1:Y:S01]  /*0090*/  LDCU.64 UR10, c[0x0][0x358] ;  /* 0x00006b00ff0a77ac */ /* 0x000e620008000a00 */
[----:B------:R-:W-:Y:S01]  /*00a0*/  IMAD.MOV.U32 R0, RZ, RZ, RZ ;  /* 0x000000ffff007224 */ /* 0x000fe200078e00ff */
[----:B0-----:R-:W-:-:S13]  /*00b0*/  ISETP.GE.AND P0, PT, R2, UR4, PT ;  /* 0x0000000402007c0c */ /* 0x001fda000bf06270 */
[----:B-1----:R-:W-:Y:S05]  /*00c0*/  @P0 BRA `(.L_x_1) ;  /* 0x0000000000a00947 */ /* 0x002fea0003800000 */
[----:B------:R-:W0:Y:S01]  /*00d0*/  LDC R3, c[0x0][0x360] ;  /* 0x0000d800ff037b82 */ /* 0x000e220000000800 */
[----:B------:R-:W-:Y:S02]  /*00e0*/  HFMA2 R0, -RZ, RZ, 0, 0 ;  /* 0x00000000ff007431 */ /* 0x000fe400000001ff */
[----:B------:R-:W-:Y:S02]  /*00f0*/  IMAD.MOV.U32 R9, RZ, RZ, -0x800000 ;  /* 0xff800000ff097424 */ /* 0x000fe400078e00ff */
[----:B------:R-:W-:-:S03]  /*0100*/  IMAD.MOV.U32 R7, RZ, RZ, R2 ;  /* 0x000000ffff077224 */ /* 0x000fc600078e0002 */
[----:B------:R-:W1:Y:S08]  /*0110*/  LDC R6, c[0x0][0x394] ;  /* 0x0000e500ff067b82 */ /* 0x000e700000000800 */
[----:B------:R-:W2:Y:S02]  /*0120*/  LDC.64 R4, c[0x0][0x380] ;  /* 0x0000e000ff047b82 */ /* 0x000ea40000000a00 */
.L_x_4:
[----:B-1----:R-:W-:-:S04]  /*0130*/  IMAD R11, R6, UR7, R7 ;  /* 0x00000007060b7c24 */ /* 0x002fc8000f8e0207 */
[----:B--2---:R-:W-:-:S05]  /*0140*/  IMAD.WIDE R10, R11, 0x4, R4 ;  /* 0x000000040b0a7825 */ /* 0x004fca00078e0204 */
[----:B------:R-:W2:Y:S01]  /*0150*/  LDG.E R12, desc[UR10][R10.64] ;  /* 0x0000000a0a0c7981 */ /* 0x000ea2000c1e1900 */
[----:B------:R-:W-:Y:S01]  /*0160*/  BSSY.RECONVERGENT B1, `(.L_x_2) ;  /* 0x0000011000017945 */ /* 0x000fe20003800200 */
[----:B------:R-:W-:Y:S02]  /*0170*/  MOV R15, 0x3bbb989d ;  /* 0x3bbb989d000f7802 */ /* 0x000fe40000000f00 */
[----:B--2---:R-:W-:-:S13]  /*0180*/  FSETP.GT.AND P0, PT, R12, R9, PT ;  /* 0x000000090c00720b */ /* 0x004fda0003f04000 */
[----:B------:R-:W-:Y:S05]  /*0190*/  @!P0 BRA `(.L_x_3) ;  /* 0x0000000000348947 */ /* 0x000fea0003800000 */
[----:B------:R-:W-:Y:S02]  /*01a0*/  IMAD.MOV.U32 R11, RZ, RZ, 0x3bbb989d ;  /* 0x3bbb989dff0b7424 */ /* 0x000fe400078e00ff */
[----:B------:R-:W-:Y:S01]  /*01b0*/  FADD R8, R9, -R12 ;  /* 0x8000000c09087221 */ /* 0x000fe20000000000 */
[----:B------:R-:W-:-:S03]  /*01c0*/  IMAD.MOV.U32 R10, RZ, RZ, 0x437c0000 ;  /* 0x437c0000ff0a7424 */ /* 0x000fc600078e00ff */
[----:B------:R-:W-:-:S04]  /*01d0*/  FFMA.SAT R9, R8, R11, 0.5 ;  /* 0x3f00000008097423 */ /* 0x000fc8000000200b */
[----:B------:R-:W-:-:S04]  /*01e0*/  FFMA.RM R9, R9, R10, 12582913 ;  /* 0x4b40000109097423 */ /* 0x000fc8000000400a */
[C---:B------:R-:W-:Y:S01]  /*01f0*/  FADD R11, R9.reuse, -12583039 ;  /* 0xcb40007f090b7421 */ /* 0x040fe20000000000 */
[----:B------:R-:W-:-:S03]  /*0200*/  SHF.L.U32 R9, R9, 0x17, RZ ;  /* 0x0000001709097819 */ /* 0x000fc600000006ff */
[----:B------:R-:W-:-:S04]  /*0210*/  FFMA R11, R8, 1.4426950216293334961, -R11 ;  /* 0x3fb8aa3b080b7823 */ /* 0x000fc8000000080b */
[----:B------:R-:W-:-:S04]  /*0220*/  FFMA R11, R8, 1.925963033500011079e-08, R11 ;  /* 0x32a57060080b7823 */ /* 0x000fc8000000000b */
[----:B------:R-:W1:Y:S02]  /*0230*/  MUFU.EX2 R8, R11 ;  /* 0x0000000b00087308 */ /* 0x000e640000000800 */
[----:B-1----:R-:W-:Y:S01]  /*0240*/  FMUL R13, R9, R8 ;  /* 0x00000008090d7220 */ /* 0x002fe20000400000 */
[----:B------:R-:W-:-:S03]  /*0250*/  IMAD.MOV.U32 R9, RZ, RZ, R12 ;  /* 0x000000ffff097224 */ /* 0x000fc600078e000c */
[----:B------:R-:W-:-:S07]  /*0260*/  FMUL R0, R0, R13 ;  /* 0x0000000d00007220 */ /* 0x000fce0000400000 */
.L_x_3:
[----:B------:R-:W-:Y:S05]  /*0270*/  BSYNC.RECONVERGENT B1 ;  /* 0x0000000000017941 */ /* 0x000fea0003800200 */
.L_x_2:
[----:B------:R-:W-:Y:S01]  /*0280*/  FADD R8, -R9, R12 ;  /* 0x0000000c09087221 */ /* 0x000fe20000000100 */
[----:B------:R-:W-:Y:S01]  /*0290*/  IMAD.MOV.U32 R11, RZ, RZ, 0x437c0000 ;  /* 0x437c0000ff0b7424 */ /* 0x000fe200078e00ff */
[----:B0-----:R-:W-:Y:S02]  /*02a0*/  IADD3 R7, PT, PT, R3, R7, RZ ;  /* 0x0000000703077210 */ /* 0x001fe40007ffe0ff */
[----:B------:R-:W-:Y:S02]  /*02b0*/  FFMA.SAT R10, R8, R15, 0.5 ;  /* 0x3f000000080a7423 */ /* 0x000fe4000000200f */
[----:B------:R-:W-:Y:S02]  /*02c0*/  ISETP.GE.AND P0, PT, R7, R6, PT ;  /* 0x000000060700720c */ /* 0x000fe40003f06270 */
[----:B------:R-:W-:-:S04]  /*02d0*/  FFMA.RM R10, R10, R11, 12582913 ;  /* 0x4b4000010a0a7423 */ /* 0x000fc8000000400b */
[C---:B------:R-:W-:Y:S01]  /*02e0*/  FADD R11, R10.reuse, -12583039 ;  /* 0xcb40007f0a0b7421 */ /* 0x040fe20000000000 */
[----:B------:R-:W-:-:S03]  /*02f0*/  IMAD.SHL.U32 R13, R10, 0x800000, RZ ;  /* 0x008000000a0d7824 */ /* 0x000fc600078e00ff */
[----:B------:R-:W-:-:S04]  /*0300*/  FFMA R11, R8, 1.4426950216293334961, -R11 ;  /* 0x3fb8aa3b080b7823 */ /* 0x000fc8000000080b */
[----:B------:R-:W-:-:S06]  /*0310*/  FFMA R11, R8, 1.925963033500011079e-08, R11 ;  /* 0x32a57060080b7823 */ /* 0x000fcc000000000b */
[----:B------:R-:W0:Y:S02]  /*0320*/  MUFU.EX2 R11, R11 ;  /* 0x0000000b000b7308 */ /* 0x000e240000000800 */
[----:B0-----:R-:W-:Y:S01]  /*0330*/  FFMA R0, R13, R11, R0 ;  /* 0x0000000b0d007223 */ /* 0x001fe20000000000 */
[----:B------:R-:W-:Y:S06]  /*0340*/  @!P0 BRA `(.L_x_4) ;  /* 0xfffffffc00788947 */ /* 0x000fec000383ffff */
.L_x_1:
[----:B------:R-:W-:Y:S05]  /*0350*/  BSYNC.RECONVERGENT B0 ;  /* 0x0000000000007941 */ /* 0x000fea0003800200 */
.L_x_0:
[----:B------:R-:W0:Y:S08]  /*0360*/  S2UR UR5, SR_CgaCtaId ;  /* 0x00000000000579c3 */ /* 0x000e300000008800 */
[----:B------:R-:W-:Y:S06]  /*0370*/  BAR.SYNC.DEFER_BLOCKING 0x0 ;  /* 0x0000000000007b1d */ /* 0x000fec0000010000 */
[----:B------:R-:W-:Y:S01]  /*0380*/  UMOV UR4, 0x400 ;  /* 0x0000040000047882 */ /* 0x000fe20000000000 */
[----:B------:R-:W1:Y:S01]  /*0390*/  LDCU UR8, c[0x0][0x360] ;  /* 0x00006c00ff0877ac */ /* 0x000e620008000800 */
[----:B------:R-:W2:Y:S01]  /*03a0*/  S2UR UR6, SR_CgaCtaId ;  /* 0x00000000000679c3 */ /* 0x000ea20000008800 */
[----:B0-----:R-:W-:-:S02]  /*03b0*/  ULEA UR4, UR5, UR4, 0x18 ;  /* 0x0000000405047291 */ /* 0x001fc4000f8ec0ff */
[----:B-1----:R-:W-:Y:S01]  /*03c0*/  UISETP.GE.U32.AND UP0, UPT, UR8, 0x2, UPT ;  /* 0x000000020800788c */ /* 0x002fe2000bf06070 */
[----:B------:R-:W-:-:S03]  /*03d0*/  UMOV UR5, 0x400 ;  /* 0x0000040000057882 */ /* 0x000fc60000000000 */
[----:B------:R-:W-:Y:S01]  /*03e0*/  LEA R6, R2, UR4, 0x2 ;  /* 0x0000000402067c11 */ /* 0x000fe2000f8e10ff */
[----:B--2---:R-:W-:-:S04]  /*03f0*/  ULEA UR5, UR6, UR5, 0x18 ;  /* 0x0000000506057291 */ /* 0x004fc8000f8ec0ff */
[----:B------:R0:W-:Y:S01]  /*0400*/  STS [R6], R9 ;  /* 0x0000000906007388 */ /* 0x0001e20000000800 */
[----:B------:R-:W-:Y:S06]  /*0410*/  BAR.SYNC.DEFER_BLOCKING 0x0 ;  /* 0x0000000000007b1d */ /* 0x000fec0000010000 */
[----:B------:R-:W-:Y:S05]  /*0420*/  BRA.U !UP0, `(.L_x_5) ;  /* 0x0000000108307547 */ /* 0x000fea000b800000 */
[----:B------:R-:W-:-:S07]  /*0430*/  MOV R3, UR8 ;  /* 0x0000000800037c02 */ /* 0x000fce0008000f00 */
.L_x_6:
[----:B------:R-:W-:-:S04]  /*0440*/  SHF.R.U32.HI R7, RZ, 0x1, R3 ;  /* 0x00000001ff077819 */ /* 0x000fc80000011603 */
[----:B------:R-:W-:-:S13]  /*0450*/  ISETP.GE.U32.AND P0, PT, R2, R7, PT ;  /* 0x000000070200720c */ /* 0x000fda0003f06070 */
[----:B------:R-:W-:Y:S01]  /*0460*/  @!P0 IMAD R5, R7, 0x4, R6 ;  /* 0x0000000407058824 */ /* 0x000fe200078e0206 */
[----:B------:R-:W-:Y:S05]  /*0470*/  @!P0 LDS R4, [R6] ;  /* 0x0000000006048984 */ /* 0x000fea0000000800 */
[----:B------:R-:W1:Y:S02]  /*0480*/  @!P0 LDS R5, [R5] ;  /* 0x0000000005058984 */ /* 0x000e640000000800 */
[----:B-1----:R-:W-:-:S05]  /*0490*/  @!P0 FMNMX R4, R4, R5, !PT ;  /* 0x0000000504048209 */ /* 0x002fca0007800000 */
[----:B------:R1:W-:Y:S01]  /*04a0*/  @!P0 STS [R6], R4 ;  /* 0x0000000406008388 */ /* 0x0003e20000000800 */
[----:B------:R-:W-:Y:S01]  /*04b0*/  BAR.SYNC.DEFER_BLOCKING 0x0 ;  /* 0x0000000000007b1d */ /* 0x000fe20000010000 */
[----:B------:R-:W-:Y:S02]  /*04c0*/  ISETP.GT.U32.AND P0, PT, R3, 0x3, PT ;  /* 0x000000030300780c */ /* 0x000fe40003f04070 */
[----:B------:R-:W-:-:S11]  /*04d0*/  MOV R3, R7 ;  /* 0x0000000700037202 */ /* 0x000fd60000000f00 */
[----:B-1----:R-:W-:Y:S05]  /*04e0*/  @P0 BRA `(.L_x_6) ;  /* 0xfffffffc00d40947 */ /* 0x002fea000383ffff */
.L_x_5:
[----:B------:R-:W0:Y:S01]  /*04f0*/  LDS R8, [UR5] ;  /* 0x00000005ff087984 */ /* 0x000e220008000800 */
[----:B------:R-:W-:Y:S02]  /*0500*/  HFMA2 R10, -RZ, RZ, 3.7421875, 0 ;  /* 0x437c0000ff0a7431 */ /* 0x000fe400000001ff */
[----:B------:R-:W-:Y:S01]  /*0510*/  IMAD.MOV.U32 R4, RZ, RZ, 0x3bbb989d ;  /* 0x3bbb989dff047424 */ /* 0x000fe200078e00ff */
[----:B------:R-:W1:Y:S01]  /*0520*/  S2UR UR5, SR_CgaCtaId ;  /* 0x00000000000579c3 */ /* 0x000e620000008800 */
[----:B------:R-:W-:Y:S01]  /*0530*/  UISETP.GE.U32.AND UP0, UPT, UR8, 0x2, UPT ;  /* 0x000000020800788c */ /* 0x000fe2000bf06070 */
[----:B------:R-:W-:Y:S02]  /*0540*/  UMOV UR4, 0x400 ;  /* 0x0000040000047882 */ /* 0x000fe40000000000 */
[----:B-1----:R-:W-:Y:S01]  /*0550*/  ULEA UR4, UR5, UR4, 0x18 ;  /* 0x0000000405047291 */ /* 0x002fe2000f8ec0ff */
[----:B0-----:R-:W-:-:S04]  /*0560*/  FADD R9, -R8, R9 ;  /* 0x0000000908097221 */ /* 0x001fc80000000100 */
[----:B------:R-:W-:-:S04]  /*0570*/  FFMA.SAT R3, R9, R4, 0.5 ;  /* 0x3f00000009037423 */ /* 0x000fc80000002004 */
[----:B------:R-:W-:-:S04]  /*0580*/  FFMA.RM R3, R3, R10, 12582913 ;  /* 0x4b40000103037423 */ /* 0x000fc8000000400a */
[C---:B------:R-:W-:Y:S01]  /*0590*/  FADD R4, R3.reuse, -12583039 ;  /* 0xcb40007f03047421 */ /* 0x040fe20000000000 */
[----:B------:R-:W-:-:S03]  /*05a0*/  IMAD.SHL.U32 R3, R3, 0x800000, RZ ;  /* 0x0080000003037824 */ /* 0x000fc600078e00ff */
[----:B------:R-:W-:-:S04]  /*05b0*/  FFMA R4, R9, 1.4426950216293334961, -R4 ;  /* 0x3fb8aa3b09047823 */ /* 0x000fc80000000804 */
[----:B------:R-:W-:-:S06]  /*05c0*/  FFMA R4, R9, 1.925963033500011079e-08, R4 ;  /* 0x32a5706009047823 */ /* 0x000fcc0000000004 */
[----:B------:R-:W0:Y:S02]  /*05d0*/  MUFU.EX2 R4, R4 ;  /* 0x0000000400047308 */ /* 0x000e240000000800 */
[----:B0-----:R-:W-:-:S04]  /*05e0*/  FMUL R3, R3, R4 ;  /* 0x0000000403037220 */ /* 0x001fc80000400000 */
[----:B------:R-:W-:Y:S01]  /*05f0*/  FMUL R3, R3, R0 ;  /* 0x0000000003037220 */ /* 0x000fe20000400000 */
[----:B------:R-:W-:Y:S06]  /*0600*/  BAR.SYNC.DEFER_BLOCKING 0x0 ;  /* 0x0000000000007b1d */ /* 0x000fec0000010000 */
[----:B------:R0:W-:Y:S02]  /*0610*/  STS [R6], R3 ;  /* 0x0000000306007388 */ /* 0x0001e40000000800 */
[----:B------:R-:W-:Y:S06]  /*0620*/  BAR.SYNC.DEFER_BLOCKING 0x0 ;  /* 0x0000000000007b1d */ /* 0x000fec0000010000 */
[----:B------:R-:W-:Y:S05]  /*0630*/  BRA.U !UP0, `(.L_x_7) ;  /* 0x0000000108307547 */ /* 0x000fea000b800000 */
[----:B------:R-:W-:-:S07]  /*0640*/  MOV R0, UR8 ;  /* 0x0000000800007c02 */ /* 0x000fce0008000f00 */
.L_x_8:
[----:B------:R-:W-:-:S04]  /*0650*/  SHF.R.U32.HI R5, RZ, 0x1, R0 ;  /* 0x00000001ff057819 */ /* 0x000fc80000011600 */
[----:B------:R-:W-:-:S13]  /*0660*/  ISETP.GE.U32.AND P0, PT, R2, R5, PT ;  /* 0x000000050200720c */ /* 0x000fda0003f06070 */
[----:B0-----:R-:W-:Y:S01]  /*0670*/  @!P0 IMAD R3, R5, 0x4, R6 ;  /* 0x0000000405038824 */ /* 0x001fe200078e0206 */
[----:B------:R-:W-:Y:S05]  /*0680*/  @!P0 LDS R4, [R6] ;  /* 0x0000000006048984 */ /* 0x000fea0000000800 */
[----:B------:R-:W0:Y:S02]  /*0690*/  @!P0 LDS R3, [R3] ;  /* 0x0000000003038984 */ /* 0x000e240000000800 */
[----:B0-----:R-:W-:-:S05]  /*06a0*/  @!P0 FADD R4, R3, R4 ;  /* 0x0000000403048221 */ /* 0x001fca0000000000 */
[----:B------:R1:W-:Y:S01]  /*06b0*/  @!P0 STS [R6], R4 ;  /* 0x0000000406008388 */ /* 0x0003e20000000800 */
[----:B------:R-:W-:Y:S01]  /*06c0*/  BAR.SYNC.DEFER_BLOCKING 0x0 ;  /* 0x0000000000007b1d */ /* 0x000fe20000010000 */
[----:B------:R-:W-:Y:S02]  /*06d0*/  ISETP.GT.U32.AND P0, PT, R0, 0x3, PT ;  /* 0x000000030000780c */ /* 0x000fe40003f04070 */
[----:B------:R-:W-:-:S11]  /*06e0*/  MOV R0, R5 ;  /* 0x0000000500007202 */ /* 0x000fd60000000f00 */
[----:B-1----:R-:W-:Y:S05]  /*06f0*/  @P0 BRA `(.L_x_8) ;  /* 0xfffffffc00d40947 */ /* 0x002fea000383ffff */
.L_x_7:
[----:B0-----:R-:W0:Y:S01]  /*0700*/  LDS R3, [UR4] ;  /* 0x00000004ff037984 */ /* 0x001e220008000800 */
[----:B------:R-:W1:Y:S01]  /*0710*/  LDCU UR4, c[0x0][0x394] ;  /* 0x00007280ff0477ac */ /* 0x000e620008000800 */
[----:B------:R-:W2:Y:S01]  /*0720*/  LDC R9, c[0x0][0x394] ;  /* 0x0000e500ff097b82 */ /* 0x000ea20000000800 */
[----:B------:R-:W3:Y:S07]  /*0730*/  LDCU UR5, c[0x0][0x394] ;  /* 0x00007280ff0577ac */ /* 0x000eee0008000800 */
[----:B------:R-:W4:Y:S08]  /*0740*/  LDC.64 R6, c[0x0][0x380] ;  /* 0x0000e000ff067b82 */ /* 0x000f300000000a00 */
[----:B------:R-:W0:Y:S08]  /*0750*/  LDC.64 R4, c[0x0][0x388] ;  /* 0x0000e200ff047b82 */ /* 0x000e300000000a00 */
[----:B------:R-:W-:Y:S01]  /*0760*/  BAR.SYNC.DEFER_BLOCKING 0x0 ;  /* 0x0000000000007b1d */ /* 0x000fe20000010000 */
[----:B-1----:R-:W-:-:S13]  /*0770*/  ISETP.GE.AND P0, PT, R2, UR4, PT ;  /* 0x0000000402007c0c */ /* 0x002fda000bf06270 */
[----:B---3--:R-:W-:Y:S05]  /*0780*/  @P0 EXIT ;  /* 0x000000000000094d */ /* 0x008fea0003800000 */
.L_x_11:
[----:B--2---:R-:W-:-:S04]  /*0790*/  IMAD R11, R9, UR7, R2 ;  /* 0x00000007090b7c24 */ /* 0x004fc8000f8e0202 */
[----:B----4-:R-:W-:-:S06]  /*07a0*/  IMAD.WIDE R12, R11, 0x4, R6 ;  /* 0x000000040b0c7825 */ /* 0x010fcc00078e0206 */
[----:B------:R-:W2:Y:S01]  /*07b0*/  LDG.E R13, desc[UR10][R12.64] ;  /* 0x0000000a0c0d7981 */ /* 0x000ea2000c1e1900 */
[----:B------:R-:W-:Y:S02]  /*07c0*/  HFMA2 R17, -RZ, RZ, 3.7421875, 0 ;  /* 0x437c0000ff117431 */ /* 0x000fe400000001ff */
[----:B------:R-:W-:Y:S01]  /*07d0*/  IMAD.MOV.U32 R15, RZ, RZ, 0x3bbb989d ;  /* 0x3bbb989dff0f7424 */ /* 0x000fe200078e00ff */
[----:B0-----:R-:W0:Y:S01]  /*07e0*/  MUFU.RCP R14, R3 ;  /* 0x00000003000e7308 */ /* 0x001e220000001000 */
[----:B------:R-:W-:Y:S01]  /*07f0*/  BSSY.RECONVERGENT B0, `(.L_x_9) ;  /* 0x0000014000007945 */ /* 0x000fe20003800200 */
[----:B--2---:R-:W-:Y:S01]  /*0800*/  FADD R0, -R8, R13 ;  /* 0x0000000d08007221 */ /* 0x004fe20000000100 */
[----:B0-----:R-:W-:-:S03]  /*0810*/  FFMA R13, -R3, R14, 1 ;  /* 0x3f800000030d7423 */ /* 0x001fc6000000010e */
[----:B------:R-:W-:Y:S01]  /*0820*/  FFMA.SAT R10, R0, R15, 0.5 ;  /* 0x3f000000000a7423 */ /* 0x000fe2000000200f */
[----:B------:R-:W-:-:S03]  /*0830*/  FFMA R13, R14, R13, R14 ;  /* 0x0000000d0e0d7223 */ /* 0x000fc6000000000e */
[----:B------:R-:W-:-:S04]  /*0840*/  FFMA.RM R10, R10, R17, 12582913 ;  /* 0x4b4000010a0a7423 */ /* 0x000fc80000004011 */
[----:B------:R-:W-:-:S04]  /*0850*/  FADD R15, R10, -12583039 ;  /* 0xcb40007f0a0f7421 */ /* 0x000fc80000000000 */
[----:B------:R-:W-:-:S04]  /*0860*/  FFMA R15, R0, 1.4426950216293334961, -R15 ;  /* 0x3fb8aa3b000f7823 */ /* 0x000fc8000000080f */
[----:B------:R-:W-:Y:S01]  /*0870*/  FFMA R15, R0, 1.925963033500011079e-08, R15 ;  /* 0x32a57060000f7823 */ /* 0x000fe2000000000f */
[----:B------:R-:W-:-:S05]  /*0880*/  IMAD.SHL.U32 R0, R10, 0x800000, RZ ;  /* 0x008000000a007824 */ /* 0x000fca00078e00ff */
[----:B------:R-:W0:Y:S02]  /*0890*/  MUFU.EX2 R15, R15 ;  /* 0x0000000f000f7308 */ /* 0x000e240000000800 */
[----:B0-----:R-:W-:-:S06]  /*08a0*/  FMUL R0, R0, R15 ;  /* 0x0000000f00007220 */ /* 0x001fcc0000400000 */
[----:B------:R-:W0:Y:S01]  /*08b0*/  FCHK P0, R0, R3 ;  /* 0x0000000300007302 */ /* 0x000e220000000000 */
[----:B------:R-:W-:-:S04]  /*08c0*/  FFMA R10, R0, R13, RZ ;  /* 0x0000000d000a7223 */ /* 0x000fc800000000ff */
[----:B------:R-:W-:-:S04]  /*08d0*/  FFMA R12, -R3, R10, R0 ;  /* 0x0000000a030c7223 */ /* 0x000fc80000000100 */
[----:B------:R-:W-:Y:S01]  /*08e0*/  FFMA R13, R13, R12, R10 ;  /* 0x0000000c0d0d7223 */ /* 0x000fe2000000000a */
[----:B0-----:R-:W-:Y:S06]  /*08f0*/  @!P0 BRA `(.L_x_10) ;  /* 0x00000000000c8947 */ /* 0x001fec0003800000 */
[----:B------:R-:W-:-:S07]  /*0900*/  MOV R10, 0x920 ;  /* 0x00000920000a7802 */ /* 0x000fce0000000f00 */
[----:B------:R-:W-:Y:S05]  /*0910*/  CALL.REL.NOINC `($__internal_0_$__cuda_sm3x_div_rn_noftz_f32_slowpath) ;  /* 0x0000000000207944 */ /* 0x000fea0003c00000 */
[----:B------:R-:W-:-:S07]  /*0920*/  MOV R13, R0 ;  /* 0x00000000000d7202 */ /* 0x000fce0000000f00 */
.L_x_10:
[----:B------:R-:W-:Y:S05]  /*0930*/  BSYNC.RECONVERGENT B0 ;  /* 0x0000000000007941 */ /* 0x000fea0003800200 */
.L_x_9:
[----:B------:R-:W-:-:S04]  /*0940*/  IMAD.WIDE R10, R11, 0x4, R4 ;  /* 0x000000040b0a7825 */ /* 0x000fc800078e0204 */
[----:B------:R-:W-:Y:S01]  /*0950*/  VIADD R2, R2, UR8 ;  /* 0x0000000802027c36 */ /* 0x000fe20008000000 */
[----:B------:R1:W-:Y:S04]  /*0960*/  STG.E desc[UR10][R10.64], R13 ;  /* 0x0000000d0a007986 */ /* 0x0003e8000c10190a */
[----:B------:R-:W-:-:S13]  /*0970*/  ISETP.GE.AND P0, PT, R2, UR5, PT ;  /* 0x0000000502007c0c */ /* 0x000fda000bf06270 */
[----:B-1----:R-:W-:Y:S05]  /*0980*/  @!P0 BRA `(.L_x_11) ;  /* 0xfffffffc00808947 */ /* 0x002fea000383ffff */
[----:B------:R-:W-:Y:S05]  /*0990*/  EXIT ;  /* 0x000000000000794d */ /* 0x000fea0003800000 */
        .weak           $__internal_0_$__cuda_sm3x_div_rn_noftz_f32_slowpath
        .type           $__internal_0_$__cuda_sm3x_div_rn_noftz_f32_slowpath,@function
        .size           $__internal_0_$__cuda_sm3x_div_rn_noftz_f32_slowpath,(.L_x_24 - $__internal_0_$__cuda_sm3x_div_rn_noftz_f32_slowpath)
$__internal_0_$__cuda_sm3x_div_rn_noftz_f32_slowpath:
[--C-:B------:R-:W-:Y:S01]  /*09a0*/  SHF.R.U32.HI R13, RZ, 0x17, R3.reuse ;  /* 0x00000017ff0d7819 */ /* 0x100fe20000011603 */
[----:B------:R-:W-:Y:S01]  /*09b0*/  BSSY.RECONVERGENT B1, `(.L_x_12) ;  /* 0x0000064000017945 */ /* 0x000fe20003800200 */
[----:B------:R-:W-:Y:S01]  /*09c0*/  SHF.R.U32.HI R12, RZ, 0x17, R0 ;  /* 0x00000017ff0c7819 */ /* 0x000fe20000011600 */
[----:B------:R-:W-:Y:S01]  /*09d0*/  IMAD.MOV.U32 R15, RZ, RZ, R3 ;  /* 0x000000ffff0f7224 */ /* 0x000fe200078e0003 */
[----:B------:R-:W-:Y:S02]  /*09e0*/  LOP3.LUT R13, R13, 0xff, RZ, 0xc0, !PT ;  /* 0x000000ff0d0d7812 */ /* 0x000fe400078ec0ff */
[----:B------:R-:W-:Y:S02]  /*09f0*/  LOP3.LUT R16, R12, 0xff, RZ, 0xc0, !PT ;  /* 0x000000ff0c107812 */ /* 0x000fe400078ec0ff */
[----:B------:R-:W-:Y:S02]  /*0a00*/  IADD3 R17, PT, PT, R13, -0x1, RZ ;  /* 0xffffffff0d117810 */ /* 0x000fe40007ffe0ff */
[----:B------:R-:W-:Y:S01]  /*0a10*/  MOV R14, R0 ;  /* 0x00000000000e7202 */ /* 0x000fe20000000f00 */
[----:B------:R-:W-:Y:S01]  /*0a20*/  VIADD R18, R16, 0xffffffff ;  /* 0xffffffff10127836 */ /* 0x000fe20000000000 */
[----:B------:R-:W-:-:S04]  /*0a30*/  ISETP.GT.U32.AND P0, PT, R17, 0xfd, PT ;  /* 0x000000fd1100780c */ /* 0x000fc80003f04070 */
[----:B------:R-:W-:-:S13]  /*0a40*/  ISETP.GT.U32.OR P0, PT, R18, 0xfd, P0 ;  /* 0x000000fd1200780c */ /* 0x000fda0000704470 */
[----:B------:R-:W-:Y:S01]  /*0a50*/  @!P0 MOV R12, RZ ;  /* 0x000000ff000c8202 */ /* 0x000fe20000000f00 */
[----:B------:R-:W-:Y:S06]  /*0a60*/  @!P0 BRA `(.L_x_13) ;  /* 0x00000000005c8947 */ /* 0x000fec0003800000 */
[----:B------:R-:W-:Y:S02]  /*0a70*/  FSETP.GTU.FTZ.AND P1, PT, |R3|, +INF , PT ;  /* 0x7f8000000300780b */ /* 0x000fe40003f3c200 */
[----:B------:R-:W-:-:S04]  /*0a80*/  FSETP.GTU.FTZ.AND P0, PT, |R0|, +INF , PT ;  /* 0x7f8000000000780b */ /* 0x000fc80003f1c200 */
[----:B------:R-:W-:-:S13]  /*0a90*/  PLOP3.LUT P0, PT, P0, P1, PT, 0xf8, 0x8f ;  /* 0x00000000008f781c */ /* 0x000fda0000703f70 */
[----:B------:R-:W-:Y:S05]  /*0aa0*/  @P0 BRA `(.L_x_14) ;  /* 0x00000004004c0947 */ /* 0x000fea0003800000 */
[----:B------:R-:W-:-:S13]  /*0ab0*/  LOP3.LUT P0, RZ, R15, 0x7fffffff, R14, 0xc8, !PT ;  /* 0x7fffffff0fff7812 */ /* 0x000fda000780c80e */
[----:B------:R-:W-:Y:S05]  /*0ac0*/  @!P0 BRA `(.L_x_15) ;  /* 0x00000004003c8947 */ /* 0x000fea0003800000 */
[C---:B------:R-:W-:Y:S02]  /*0ad0*/  FSETP.NEU.FTZ.AND P2, PT, |R0|.reuse, +INF , PT ;  /* 0x7f8000000000780b */ /* 0x040fe40003f5d200 */
[----:B------:R-:W-:Y:S02]  /*0ae0*/  FSETP.NEU.FTZ.AND P1, PT, |R3|, +INF , PT ;  /* 0x7f8000000300780b */ /* 0x000fe40003f3d200 */
[----:B------:R-:W-:-:S11]  /*0af0*/  FSETP.NEU.FTZ.AND P0, PT, |R0|, +INF , PT ;  /* 0x7f8000000000780b */ /* 0x000fd60003f1d200 */
[----:B------:R-:W-:Y:S05]  /*0b00*/  @!P1 BRA !P2, `(.L_x_15) ;  /* 0x00000004002c9947 */ /* 0x000fea0005000000 */
[----:B------:R-:W-:-:S04]  /*0b10*/  LOP3.LUT P2, RZ, R14, 0x7fffffff, RZ, 0xc0, !PT ;  /* 0x7fffffff0eff7812 */ /* 0x000fc8000784c0ff */
[----:B------:R-:W-:-:S13]  /*0b20*/  PLOP3.LUT P1, PT, P1, P2, PT, 0x2f, 0xf2 ;  /* 0x0000000000f2781c */ /* 0x000fda0000f24577 */
[----:B------:R-:W-:Y:S05]  /*0b30*/  @P1 BRA `(.L_x_16) ;  /* 0x0000000400181947 */ /* 0x000fea0003800000 */
[----:B------:R-:W-:-:S04]  /*0b40*/  LOP3.LUT P1, RZ, R15, 0x7fffffff, RZ, 0xc0, !PT ;  /* 0x7fffffff0fff7812 */ /* 0x000fc8000782c0ff */
[----:B------:R-:W-:-:S13]  /*0b50*/  PLOP3.LUT P0, PT, P0, P1, PT, 0x2f, 0xf2 ;  /* 0x0000000000f2781c */ /* 0x000fda0000702577 */
[----:B------:R-:W-:Y:S05]  /*0b60*/  @P0 BRA `(.L_x_17) ;  /* 0x0000000400000947 */ /* 0x000fea0003800000 */
[----:B------:R-:W-:Y:S02]  /*0b70*/  ISETP.GE.AND P0, PT, R18, RZ, PT ;  /* 0x000000ff1200720c */ /* 0x000fe40003f06270 */
[----:B------:R-:W-:-:S11]  /*0b80*/  ISETP.GE.AND P1, PT, R17, RZ, PT ;  /* 0x000000ff1100720c */ /* 0x000fd60003f26270 */
[----:B------:R-:W-:Y:S01]  /*0b90*/  @P0 IMAD.MOV.U32 R12, RZ, RZ, RZ ;  /* 0x000000ffff0c0224 */ /* 0x000fe200078e00ff */
[----:B------:R-:W-:Y:S01]  /*0ba0*/  @!P0 MOV R12, 0xffffffc0 ;  /* 0xffffffc0000c8802 */ /* 0x000fe20000000f00 */
[----:B------:R-:W-:Y:S01]  /*0bb0*/  @!P0 FFMA R14, R0, 1.84467440737095516160e+19, RZ ;  /* 0x5f800000000e8823 */ /* 0x000fe200000000ff */
[----:B------:R-:W-:-:S03]  /*0bc0*/  @!P1 FFMA R15, R3, 1.84467440737095516160e+19, RZ ;  /* 0x5f800000030f9823 */ /* 0x000fc600000000ff */
[----:B------:R-:W-:-:S07]  /*0bd0*/  @!P1 VIADD R12, R12, 0x40 ;  /* 0x000000400c0c9836 */ /* 0x000fce0000000000 */
.L_x_13:
[----:B------:R-:W-:Y:S01]  /*0be0*/  LEA R0, R13, 0xc0800000, 0x17 ;  /* 0xc08000000d007811 */ /* 0x000fe200078eb8ff */
[----:B------:R-:W-:Y:S01]  /*0bf0*/  VIADD R16, R16, 0xffffff81 ;  /* 0xffffff8110107836 */ /* 0x000fe20000000000 */
[----:B------:R-:W-:Y:S02]  /*0c00*/  BSSY.RECONVERGENT B2, `(.L_x_18) ;  /* 0x0000035000027945 */ /* 0x000fe40003800200 */
[----:B------:R-:W-:Y:S01]  /*0c10*/  IADD3 R17, PT, PT, -R0, R15, RZ ;  /* 0x0000000f00117210 */ /* 0x000fe20007ffe1ff */
[----:B------:R-:W-:-:S03]  /*0c20*/  IMAD R0, R16, -0x800000, R14 ;  /* 0xff80000010007824 */ /* 0x000fc600078e020e */
[----:B------:R0:W1:Y:S01]  /*0c30*/  MUFU.RCP R15, R17 ;  /* 0x00000011000f7308 */ /* 0x0000620000001000 */
[----:B------:R-:W-:Y:S01]  /*0c40*/  FADD.FTZ R19, -R17, -RZ ;  /* 0x800000ff11137221 */ /* 0x000fe20000010100 */
[----:B0-----:R-:W-:-:S04]  /*0c50*/  IADD3 R17, PT, PT, R16, 0x7f, -R13 ;  /* 0x0000007f10117810 */ /* 0x001fc80007ffe80d */
[----:B------:R-:W-:Y:S01]  /*0c60*/  IADD3 R17, PT, PT, R17, R12, RZ ;  /* 0x0000000c11117210 */ /* 0x000fe20007ffe0ff */
[----:B-1----:R-:W-:-:S04]  /*0c70*/  FFMA R18, R15, R19, 1 ;  /* 0x3f8000000f127423 */ /* 0x002fc80000000013 */
[----:B------:R-:W-:-:S04]  /*0c80*/  FFMA R15, R15, R18, R15 ;  /* 0x000000120f0f7223 */ /* 0x000fc8000000000f */
[----:B------:R-:W-:-:S04]  /*0c90*/  FFMA R14, R0, R15, RZ ;  /* 0x0000000f000e7223 */ /* 0x000fc800000000ff */
[----:B------:R-:W-:-:S04]  /*0ca0*/  FFMA R18, R19, R14, R0 ;  /* 0x0000000e13127223 */ /* 0x000fc80000000000 */
[----:B------:R-:W-:-:S04]  /*0cb0*/  FFMA R18, R15, R18, R14 ;  /* 0x000000120f127223 */ /* 0x000fc8000000000e */
[----:B------:R-:W-:-:S04]  /*0cc0*/  FFMA R19, R19, R18, R0 ;  /* 0x0000001213137223 */ /* 0x000fc80000000000 */
[----:B------:R-:W-:-:S05]  /*0cd0*/  FFMA R0, R15, R19, R18 ;  /* 0x000000130f007223 */ /* 0x000fca0000000012 */
[----:B------:R-:W-:-:S04]  /*0ce0*/  SHF.R.U32.HI R13, RZ, 0x17, R0 ;  /* 0x00000017ff0d7819 */ /* 0x000fc80000011600 */
[----:B------:R-:W-:-:S05]  /*0cf0*/  LOP3.LUT R13, R13, 0xff, RZ, 0xc0, !PT ;  /* 0x000000ff0d0d7812 */ /* 0x000fca00078ec0ff */
[----:B------:R-:W-:-:S05]  /*0d00*/  IMAD.IADD R16, R13, 0x1, R17 ;  /* 0x000000010d107824 */ /* 0x000fca00078e0211 */
[----:B------:R-:W-:-:S04]  /*0d10*/  IADD3 R12, PT, PT, R16, -0x1, RZ ;  /* 0xffffffff100c7810 */ /* 0x000fc80007ffe0ff */
[----:B------:R-:W-:-:S13]  /*0d20*/  ISETP.GE.U32.AND P0, PT, R12, 0xfe, PT ;  /* 0x000000fe0c00780c */ /* 0x000fda0003f06070 */
[----:B------:R-:W-:Y:S05]  /*0d30*/  @!P0 BRA `(.L_x_19) ;  /* 0x0000000000808947 */ /* 0x000fea0003800000 */
[----:B------:R-:W-:-:S13]  /*0d40*/  ISETP.GT.AND P0, PT, R16, 0xfe, PT ;  /* 0x000000fe1000780c */ /* 0x000fda0003f04270 */
[----:B------:R-:W-:Y:S05]  /*0d50*/  @P0 BRA `(.L_x_20) ;  /* 0x00000000006c0947 */ /* 0x000fea0003800000 */
[----:B------:R-:W-:-:S13]  /*0d60*/  ISETP.GE.AND P0, PT, R16, 0x1, PT ;  /* 0x000000011000780c */ /* 0x000fda0003f06270 */
[----:B------:R-:W-:Y:S05]  /*0d70*/  @P0 BRA `(.L_x_21) ;  /* 0x0000000000740947 */ /* 0x000fea0003800000 */
[----:B------:R-:W-:Y:S02]  /*0d80*/  ISETP.GE.AND P0, PT, R16, -0x18, PT ;  /* 0xffffffe81000780c */ /* 0x000fe40003f06270 */
[----:B------:R-:W-:-:S11]  /*0d90*/  LOP3.LUT R0, R0, 0x80000000, RZ, 0xc0, !PT ;  /* 0x8000000000007812 */ /* 0x000fd600078ec0ff */
[----:B------:R-:W-:Y:S05]  /*0da0*/  @!P0 BRA `(.L_x_21) ;  /* 0x0000000000688947 */ /* 0x000fea0003800000 */
[CCC-:B------:R-:W-:Y:S01]  /*0db0*/  FFMA.RZ R12, R15.reuse, R19.reuse, R18.reuse ;  /* 0x000000130f0c7223 */ /* 0x1c0fe2000000c012 */
[C---:B------:R-:W-:Y:S01]  /*0dc0*/  VIADD R14, R16.reuse, 0x20 ;  /* 0x00000020100e7836 */ /* 0x040fe20000000000 */
[C---:B------:R-:W-:Y:S02]  /*0dd0*/  ISETP.NE.AND P2, PT, R16.reuse, RZ, PT ;  /* 0x000000ff1000720c */ /* 0x040fe40003f45270 */
[----:B------:R-:W-:Y:S02]  /*0de0*/  ISETP.NE.AND P1, PT, R16, RZ, PT ;  /* 0x000000ff1000720c */ /* 0x000fe40003f25270 */
[----:B------:R-:W-:Y:S01]  /*0df0*/  LOP3.LUT R13, R12, 0x7fffff, RZ, 0xc0, !PT ;  /* 0x007fffff0c0d7812 */ /* 0x000fe200078ec0ff */
[CCC-:B------:R-:W-:Y:S01]  /*0e00*/  FFMA.RP R12, R15.reuse, R19.reuse, R18.reuse ;  /* 0x000000130f0c7223 */ /* 0x1c0fe20000008012 */
[----:B------:R-:W-:Y:S01]  /*0e10*/  FFMA.RM R15, R15, R19, R18 ;  /* 0x000000130f0f7223 */ /* 0x000fe20000004012 */
[----:B------:R-:W-:Y:S02]  /*0e20*/  IADD3 R16, PT, PT, -R16, RZ, RZ ;  /* 0x000000ff10107210 */ /* 0x000fe40007ffe1ff */
[----:B------:R-:W-:-:S02]  /*0e30*/  LOP3.LUT R13, R13, 0x800000, RZ, 0xfc, !PT ;  /* 0x008000000d0d7812 */ /* 0x000fc400078efcff */
[----:B------:R-:W-:Y:S02]  /*0e40*/  FSETP.NEU.FTZ.AND P0, PT, R12, R15, PT ;  /* 0x0000000f0c00720b */ /* 0x000fe40003f1d000 */
[----:B------:R-:W-:Y:S02]  /*0e50*/  SHF.L.U32 R14, R13, R14, RZ ;  /* 0x0000000e0d0e7219 */ /* 0x000fe400000006ff */
[----:B------:R-:W-:Y:S02]  /*0e60*/  SEL R12, R16, RZ, P2 ;  /* 0x000000ff100c7207 */ /* 0x000fe40001000000 */
[----:B------:R-:W-:Y:S02]  /*0e70*/  ISETP.NE.AND P1, PT, R14, RZ, P1 ;  /* 0x000000ff0e00720c */ /* 0x000fe40000f25270 */
[----:B------:R-:W-:Y:S02]  /*0e80*/  SHF.R.U32.HI R12, RZ, R12, R13 ;  /* 0x0000000cff0c7219 */ /* 0x000fe4000001160d */
[----:B------:R-:W-:-:S02]  /*0e90*/  PLOP3.LUT P0, PT, P0, P1, PT, 0xf8, 0x8f ;  /* 0x00000000008f781c */ /* 0x000fc40000703f70 */
[----:B------:R-:W-:Y:S02]  /*0ea0*/  SHF.R.U32.HI R14, RZ, 0x1, R12 ;  /* 0x00000001ff0e7819 */ /* 0x000fe4000001160c */
[----:B------:R-:W-:-:S04]  /*0eb0*/  SEL R13, RZ, 0x1, !P0 ;  /* 0x00000001ff0d7807 */ /* 0x000fc80004000000 */
[----:B------:R-:W-:-:S04]  /*0ec0*/  LOP3.LUT R13, R13, 0x1, R14, 0xf8, !PT ;  /* 0x000000010d0d7812 */ /* 0x000fc800078ef80e */
[----:B------:R-:W-:-:S05]  /*0ed0*/  LOP3.LUT R13, R13, R12, RZ, 0xc0, !PT ;  /* 0x0000000c0d0d7212 */ /* 0x000fca00078ec0ff */
[----:B------:R-:W-:-:S05]  /*0ee0*/  IMAD.IADD R13, R14, 0x1, R13 ;  /* 0x000000010e0d7824 */ /* 0x000fca00078e020d */
[----:B------:R-:W-:Y:S01]  /*0ef0*/  LOP3.LUT R0, R13, R0, RZ, 0xfc, !PT ;  /* 0x000000000d007212 */ /* 0x000fe200078efcff */
[----:B------:R-:W-:Y:S06]  /*0f00*/  BRA `(.L_x_21) ;  /* 0x0000000000107947 */ /* 0x000fec0003800000 */
.L_x_20:
[----:B------:R-:W-:-:S04]  /*0f10*/  LOP3.LUT R0, R0, 0x80000000, RZ, 0xc0, !PT ;  /* 0x8000000000007812 */ /* 0x000fc800078ec0ff */
[----:B------:R-:W-:Y:S01]  /*0f20*/  LOP3.LUT R0, R0, 0x7f800000, RZ, 0xfc, !PT ;  /* 0x7f80000000007812 */ /* 0x000fe200078efcff */
[----:B------:R-:W-:Y:S06]  /*0f30*/  BRA `(.L_x_21) ;  /* 0x0000000000047947 */ /* 0x000fec0003800000 */
.L_x_19:
[----:B------:R-:W-:-:S07]  /*0f40*/  LEA R0, R17, R0, 0x17 ;  /* 0x0000000011007211 */ /* 0x000fce00078eb8ff */
.L_x_21:
[----:B------:R-:W-:Y:S05]  /*0f50*/  BSYNC.RECONVERGENT B2 ;  /* 0x0000000000027941 */ /* 0x000fea0003800200 */
.L_x_18:
[----:B------:R-:W-:Y:S05]  /*0f60*/  BRA `(.L_x_22) ;  /* 0x0000000000207947 */ /* 0x000fea0003800000 */
.L_x_17:
[----:B------:R-:W-:-:S04]  /*0f70*/  LOP3.LUT R0, R15, 0x80000000, R14, 0x48, !PT ;  /* 0x800000000f007812 */ /* 0x000fc800078e480e */
[----:B------:R-:W-:Y:S01]  /*0f80*/  LOP3.LUT R0, R0, 0x7f800000, RZ, 0xfc, !PT ;  /* 0x7f80000000007812 */ /* 0x000fe200078efcff */
[----:B------:R-:W-:Y:S06]  /*0f90*/  BRA `(.L_x_22) ;  /* 0x0000000000147947 */ /* 0x000fec0003800000 */
.L_x_16:
[----:B------:R-:W-:Y:S01]  /*0fa0*/  LOP3.LUT R0, R15, 0x80000000, R14, 0x48, !PT ;  /* 0x800000000f007812 */ /* 0x000fe200078e480e */
[----:B------:R-:W-:Y:S06]  /*0fb0*/  BRA `(.L_x_22) ;  /* 0x00000000000c7947 */ /* 0x000fec0003800000 */
.L_x_15:
[----:B------:R-:W0:Y:S01]  /*0fc0*/  MUFU.RSQ R0, -QNAN ;  /* 0xffc0000000007908 */ /* 0x000e220000001400 */
[----:B------:R-:W-:Y:S05]  /*0fd0*/  BRA `(.L_x_22) ;  /* 0x0000000000047947 */ /* 0x000fea0003800000 */
.L_x_14:
[----:B------:R-:W-:-:S07]  /*0fe0*/  FADD.FTZ R0, R0, R3 ;  /* 0x0000000300007221 */ /* 0x000fce0000010000 */
.L_x_22:
[----:B------:R-:W-:Y:S05]  /*0ff0*/  BSYNC.RECONVERGENT B1 ;  /* 0x0000000000017941 */ /* 0x000fea0003800200 */
.L_x_12:
[----:B------:R-:W-:Y:S02]  /*1000*/  HFMA2 R13, -RZ, RZ, 0, 0 ;  /* 0x00000000ff0d7431 */ /* 0x000fe400000001ff */
[----:B------:R-:W-:-:S04]  /*1010*/  IMAD.MOV.U32 R12, RZ, RZ, R10 ;  /* 0x000000ffff0c7224 */ /* 0x000fc800078e000a */
[----:B0-----:R-:W-:Y:S05]  /*1020*/  RET.REL.NODEC R12 `(_Z8soft_optPfS_ii) ;  /* 0xffffffec0cf47950 */ /* 0x001fea0003c3ffff */
.L_x_23:
[----:B------:R-:W-:-:S00]  /*1030*/  BRA `(.L_x_23) ;  /* 0xfffffffc00fc7947 */ /* 0x000fc0000383ffff */
[----:B------:R-:W-:-:S00]  /*1040*/  NOP ;  /* 0x0000000000007918 */ /* 0x000fc00000000000 */
        /* <DEDUP_REMOVED lines=11> */
.L_x_24:


//--------------------- .nv.shared._Z8soft_optPfS_ii --------------------------
	.section	.nv.shared._Z8soft_optPfS_ii,"aw",@nobits
	.sectionflags	@""
	.align	16
	.zero		1024


//--------------------- .nv.shared.reserved.0     --------------------------
	.section	.nv.shared.reserved.0,"aw",@nobits
	.weak		__nv_reservedSMEM_offset_0_alias
	.size		__nv_reservedSMEM_offset_0_alias, 0, 64
	.other		__nv_reservedSMEM_offset_0_alias,@"STO_CUDA_RESERVED_SHARED STV_DEFAULT"
__nv_reservedSMEM_offset_0_alias:
	.zero		0
	.zero		64


//--------------------- .nv.constant0._Z8soft_optPfS_ii --------------------------
	.section	.nv.constant0._Z8soft_optPfS_ii,"a",@progbits
	.sectionflags	@""
	.align	4
.nv.constant0._Z8soft_optPfS_ii:
	.zero		920


//--------------------- SYMBOLS --------------------------

	.type		.nv.reservedSmem.offset0,@object
	.size		.nv.reservedSmem.offset0,0x4
	.type		.nv.reservedSmem.cap,@object
	.size		.nv.reservedSmem.cap,0x4
